//
// Generated by NVIDIA NVVM Compiler
//
// Compiler Build ID: CL-36424714
// Cuda compilation tools, release 13.0, V13.0.88
// Based on NVVM 20.0.0
//

.version 9.0
.target sm_100
.address_size 64

	// .globl	_Z13matmul_kernelPKfS0_Pfiii

.visible .entry _Z13matmul_kernelPKfS0_Pfiii(
	.param .u64 .ptr .align 1 _Z13matmul_kernelPKfS0_Pfiii_param_0,
	.param .u64 .ptr .align 1 _Z13matmul_kernelPKfS0_Pfiii_param_1,
	.param .u64 .ptr .align 1 _Z13matmul_kernelPKfS0_Pfiii_param_2,
	.param .u32 _Z13matmul_kernelPKfS0_Pfiii_param_3,
	.param .u32 _Z13matmul_kernelPKfS0_Pfiii_param_4,
	.param .u32 _Z13matmul_kernelPKfS0_Pfiii_param_5
)
{


	ret;

}


// ===== COMPILED SASS (sm_100) =====

	.target	sm_100

	.elftype	@"ET_EXEC"


//--------------------- .note.nv.tkinfo           --------------------------
	.section	.note.nv.tkinfo,"",@"SHT_NOTE"
	.sectionflags	@"SHF_NOTE_NV_TKINFO"
	.tkinfo
        /*0018*/ 	.word	0x00000002
        /*0030*/ 	.string	""
        /*0030*/ 	.string	"ptxas"
        /*0030*/ 	.string	"Cuda compilation tools, release 13.0, V13.0.88"
        /*0030*/ 	.string	"Build cuda_13.0.r13.0/compiler.36424714_0"
        /*0030*/ 	.string	"-arch sm_100 -m 64 "



//--------------------- .note.nv.cuinfo           --------------------------
	.section	.note.nv.cuinfo,"",@"SHT_NOTE"
	.sectionflags	@"SHF_NOTE_NV_CUINFO"
        /*0018*/ 	.short	0x0002
        /*001a*/ 	.short	0x0064
        /*001c*/ 	.short	0x0082
	.zero		2


//--------------------- .nv.info                  --------------------------
	.section	.nv.info,"",@"SHT_CUDA_INFO"
	.align	4


	//----- nvinfo : EIATTR_REGCOUNT
	.align		4
        /*0000*/ 	.byte	0x04, 0x2f
        /*0002*/ 	.short	(.L_1 - .L_0)
	.align		4
.L_0:
        /*0004*/ 	.word	index@(_Z13matmul_kernelPKfS0_Pfiii)
        /*0008*/ 	.word	0x00000004


	//----- nvinfo : EIATTR_FRAME_SIZE
	.align		4
.L_1:
        /*000c*/ 	.byte	0x04, 0x11
        /*000e*/ 	.short	(.L_3 - .L_2)
	.align		4
.L_2:
        /*0010*/ 	.word	index@(_Z13matmul_kernelPKfS0_Pfiii)
        /*0014*/ 	.word	0x00000000


	//----- nvinfo : EIATTR_MIN_STACK_SIZE
	.align		4
.L_3:
        /*0018*/ 	.byte	0x04, 0x12
        /*001a*/ 	.short	(.L_5 - .L_4)
	.align		4
.L_4:
        /*001c*/ 	.word	index@(_Z13matmul_kernelPKfS0_Pfiii)
        /*0020*/ 	.word	0x00000000
.L_5:


//--------------------- .nv.compat                --------------------------
	.section	.nv.compat,"",@"SHT_CUDA_COMPAT_INFO"
	.align	4
        /*0000*/ 	.byte	0x02, 0x09, 0x00, 0x00, 0x02, 0x02, 0x01, 0x00, 0x02, 0x05, 0x05, 0x00, 0x03, 0x07, 0x01, 0x01
        /*0010*/ 	.byte	0x02, 0x03, 0x00, 0x00, 0x02, 0x06, 0x01, 0x00, 0x04, 0x0b, 0x08, 0x00, 0x09, 0x00, 0x00, 0x00
        /*0020*/ 	.byte	0x00, 0x00, 0x00, 0x00


//--------------------- .nv.info._Z13matmul_kernelPKfS0_Pfiii --------------------------
	.section	.nv.info._Z13matmul_kernelPKfS0_Pfiii,"",@"SHT_CUDA_INFO"
	.sectionflags	@""
	.align	4


	//----- nvinfo : EIATTR_CUDA_API_VERSION
	.align		4
        /*0000*/ 	.byte	0x04, 0x37
        /*0002*/ 	.short	(.L_7 - .L_6)
.L_6:
        /*0004*/ 	.word	0x00000082


	//----- nvinfo : EIATTR_KPARAM_INFO
	.align		4
.L_7:
        /*0008*/ 	.byte	0x04, 0x17
        /*000a*/ 	.short	(.L_9 - .L_8)
.L_8:
        /*000c*/ 	.word	0x00000000
        /*0010*/ 	.short	0x0005
        /*0012*/ 	.short	0x0020
        /*0014*/ 	.byte	0x00, 0xf0, 0x11, 0x00


	//----- nvinfo : EIATTR_KPARAM_INFO
	.align		4
.L_9:
        /*0018*/ 	.byte	0x04, 0x17
        /*001a*/ 	.short	(.L_11 - .L_10)
.L_10:
        /*001c*/ 	.word	0x00000000
        /*0020*/ 	.short	0x0004
        /*0022*/ 	.short	0x001c
        /*0024*/ 	.byte	0x00, 0xf0, 0x11, 0x00


	//----- nvinfo : EIATTR_KPARAM_INFO
	.align		4
.L_11:
        /*0028*/ 	.byte	0x04, 0x17
        /*002a*/ 	.short	(.L_13 - .L_12)
.L_12:
        /*002c*/ 	.word	0x00000000
        /*0030*/ 	.short	0x0003
        /*0032*/ 	.short	0x0018
        /*0034*/ 	.byte	0x00, 0xf0, 0x11, 0x00


	//----- nvinfo : EIATTR_KPARAM_INFO
	.align		4
.L_13:
        /*0038*/ 	.byte	0x04, 0x17
        /*003a*/ 	.short	(.L_15 - .L_14)
.L_14:
        /*003c*/ 	.word	0x00000000
        /*0040*/ 	.short	0x0002
        /*0042*/ 	.short	0x0010
        /*0044*/ 	.byte	0x00, 0xf5, 0x21, 0x00


	//----- nvinfo : EIATTR_KPARAM_INFO
	.align		4
.L_15:
        /*0048*/ 	.byte	0x04, 0x17
        /*004a*/ 	.short	(.L_17 - .L_16)
.L_16:
        /*004c*/ 	.word	0x00000000
        /*0050*/ 	.short	0x0001
        /*0052*/ 	.short	0x0008
        /*0054*/ 	.byte	0x00, 0xf5, 0x21, 0x00


	//----- nvinfo : EIATTR_KPARAM_INFO
	.align		4
.L_17:
        /*0058*/ 	.byte	0x04, 0x17
        /*005a*/ 	.short	(.L_19 - .L_18)
.L_18:
        /*005c*/ 	.word	0x00000000
        /*0060*/ 	.short	0x0000
        /*0062*/ 	.short	0x0000
        /*0064*/ 	.byte	0x00, 0xf5, 0x21, 0x00


	//----- nvinfo : EIATTR_SPARSE_MMA_MASK
	.align		4
.L_19:
        /*0068*/ 	.byte	0x03, 0x50
        /*006a*/ 	.short	0x0000


	//----- nvinfo : EIATTR_MAXREG_COUNT
	.align		4
        /*006c*/ 	.byte	0x03, 0x1b
        /*006e*/ 	.short	0x00ff


	//----- nvinfo : EIATTR_MERCURY_ISA_VERSION
	.align		4
        /*0070*/ 	.byte	0x03, 0x5f
        /*0072*/ 	.short	0x0101


	//----- nvinfo : EIATTR_VRC_CTA_INIT_COUNT
	.align		4
        /*0074*/ 	.byte	0x02, 0x4a
	.zero		1
	.zero		1


	//----- nvinfo : EIATTR_EXIT_INSTR_OFFSETS
	.align		4
        /*0078*/ 	.byte	0x04, 0x1c
        /*007a*/ 	.short	(.L_21 - .L_20)


	//   ....[0]....
.L_20:
        /*007c*/ 	.word	0x00000010


	//----- nvinfo : EIATTR_CBANK_PARAM_SIZE
	.align		4
.L_21:
        /*0080*/ 	.byte	0x03, 0x19
        /*0082*/ 	.short	0x0024


	//----- nvinfo : EIATTR_PARAM_CBANK
	.align		4
        /*0084*/ 	.byte	0x04, 0x0a
        /*0086*/ 	.short	(.L_23 - .L_22)
	.align		4
.L_22:
        /*0088*/ 	.word	index@(.nv.constant0._Z13matmul_kernelPKfS0_Pfiii)
        /*008c*/ 	.short	0x0380
        /*008e*/ 	.short	0x0024


	//----- nvinfo : EIATTR_SW_WAR
	.align		4
.L_23:
        /*0090*/ 	.byte	0x04, 0x36
        /*0092*/ 	.short	(.L_25 - .L_24)
.L_24:
        /*0094*/ 	.word	0x00000008
.L_25:


//--------------------- .nv.callgraph             --------------------------
	.section	.nv.callgraph,"",@"SHT_CUDA_CALLGRAPH"
	.align	4
	.sectionentsize	8
	.align		4
        /*0000*/ 	.word	0x00000000
	.align		4
        /*0004*/ 	.word	0xffffffff
	.align		4
        /*0008*/ 	.word	0x00000000
	.align		4
        /*000c*/ 	.word	0xfffffffe
	.align		4
        /*0010*/ 	.word	0x00000000
	.align		4
        /*0014*/ 	.word	0xfffffffd
	.align		4
        /*0018*/ 	.word	0x00000000
	.align		4
        /*001c*/ 	.word	0xfffffffc


//--------------------- .text._Z13matmul_kernelPKfS0_Pfiii --------------------------
	.section	.text._Z13matmul_kernelPKfS0_Pfiii,"ax",@progbits
	.align	128
        .global         _Z13matmul_kernelPKfS0_Pfiii
        .type           _Z13matmul_kernelPKfS0_Pfiii,@function
        .size           _Z13matmul_kernelPKfS0_Pfiii,(.L_x_1 - _Z13matmul_kernelPKfS0_Pfiii)
        .other          _Z13matmul_kernelPKfS0_Pfiii,@"STO_CUDA_ENTRY STV_DEFAULT"
_Z13matmul_kernelPKfS0_Pfiii:
.text._Z13matmul_kernelPKfS0_Pfiii:
[----:B------:R-:W-:Y:S01]  /*0000*/  LDC R1, c[0x0][0x37c] ;  /* 0x0000df00ff017b82 */ /* 0x000fe20000000800 */
[----:B------:R-:W-:Y:S05]  /*0010*/  EXIT ;  /* 0x000000000000794d */ /* 0x000fea0003800000 */
.L_x_0:
[----:B------:R-:W-:-:S00]  /*0020*/  BRA `(.L_x_0) ;  /* 0xfffffffc00fc7947 */ /* 0x000fc0000383ffff */
[----:B------:R-:W-:-:S00]  /*0030*/  NOP ;  /* 0x0000000000007918 */ /* 0x000fc00000000000 */
        /* <DEDUP_REMOVED lines=12> */
.L_x_1:


//--------------------- .nv.shared.reserved.0     --------------------------
	.section	.nv.shared.reserved.0,"aw",@nobits
	.weak		__nv_reservedSMEM_offset_0_alias
	.size		__nv_reservedSMEM_offset_0_alias, 0, 64
	.other		__nv_reservedSMEM_offset_0_alias,@"STO_CUDA_RESERVED_SHARED STV_DEFAULT"
__nv_reservedSMEM_offset_0_alias:
	.zero		0
	.zero		64


//--------------------- .nv.constant0._Z13matmul_kernelPKfS0_Pfiii --------------------------
	.section	.nv.constant0._Z13matmul_kernelPKfS0_Pfiii,"a",@progbits
	.sectionflags	@""
	.align	4
.nv.constant0._Z13matmul_kernelPKfS0_Pfiii:
	.zero		932


//--------------------- SYMBOLS --------------------------

	.type		.nv.reservedSmem.offset0,@object
	.size		.nv.reservedSmem.offset0,0x4
